//
// Generated by NVIDIA NVVM Compiler
//
// Compiler Build ID: CL-36424714
// Cuda compilation tools, release 13.0, V13.0.88
// Based on NVVM 20.0.0
//

.version 9.0
.target sm_100
.address_size 64

	// .globl	default_function_kernel_1

.visible .entry default_function_kernel_1(
	.param .u64 .ptr .align 1 default_function_kernel_1_param_0,
	.param .u64 .ptr .align 1 default_function_kernel_1_param_1,
	.param .u64 .ptr .align 1 default_function_kernel_1_param_2,
	.param .u64 .ptr .align 1 default_function_kernel_1_param_3
)
.maxntid 32
{
	.reg .pred 	%p<2>;
	.reg .b16 	%rs<11>;
	.reg .b32 	%r<20>;
	.reg .b32 	%f<9>;
	.reg .b64 	%rd<16>;

	ld.param.u64 	%rd1, [default_function_kernel_1_param_0];
	ld.param.u64 	%rd2, [default_function_kernel_1_param_1];
	ld.param.u64 	%rd3, [default_function_kernel_1_param_2];
	ld.param.u64 	%rd4, [default_function_kernel_1_param_3];
	mov.u32 	%r1, %ctaid.x;
	shl.b32 	%r4, %r1, 4;
	mov.u32 	%r2, %tid.x;
	shr.u32 	%r5, %r2, 1;
	or.b32  	%r3, %r4, %r5;
	setp.gt.u32 	%p1, %r3, 374;
	@%p1 bra 	$L__BB0_2;
	cvta.to.global.u64 	%rd5, %rd3;
	cvta.to.global.u64 	%rd6, %rd4;
	cvta.to.global.u64 	%rd7, %rd2;
	cvta.to.global.u64 	%rd8, %rd1;
	shl.b32 	%r6, %r1, 5;
	or.b32  	%r7, %r6, %r2;
	mul.wide.u32 	%rd9, %r7, 4;
	add.s64 	%rd10, %rd5, %rd9;
	ld.global.nc.f32 	%f1, [%rd10];
	mul.hi.u32 	%r8, %r7, 458129845;
	shr.u32 	%r9, %r8, 4;
	mul.lo.s32 	%r10, %r9, 150;
	sub.s32 	%r11, %r7, %r10;
	cvt.u16.u32 	%rs1, %r11;
	mul.lo.s16 	%rs2, %rs1, 137;
	shr.u16 	%rs3, %rs2, 11;
	cvt.u32.u16 	%r12, %rs3;
	mul.wide.u32 	%rd11, %r12, 4;
	add.s64 	%rd12, %rd6, %rd11;
	ld.global.nc.f32 	%f2, [%rd12];
	mul.f32 	%f3, %f1, %f2;
	cvt.u16.u32 	%rs4, %r3;
	mul.hi.u16 	%rs5, %rs4, -19223;
	sub.s16 	%rs6, %rs4, %rs5;
	shr.u16 	%rs7, %rs6, 1;
	add.s16 	%rs8, %rs7, %rs5;
	shr.u16 	%rs9, %rs8, 6;
	mul.lo.s16 	%rs10, %rs9, 15;
	cvt.u32.u16 	%r13, %rs10;
	mad.lo.s32 	%r14, %r1, -30, %r7;
	mul.hi.u32 	%r15, %r14, -2004318071;
	shr.u32 	%r16, %r15, 3;
	mul.lo.s32 	%r17, %r16, 15;
	sub.s32 	%r18, %r14, %r17;
	add.s32 	%r19, %r18, %r13;
	mul.wide.u32 	%rd13, %r19, 4;
	add.s64 	%rd14, %rd7, %rd13;
	ld.global.nc.f32 	%f4, [%rd14];
	fma.rn.f32 	%f5, %f4, 0f3DCCCCCD, 0f3727C5AC;
	sqrt.rn.f32 	%f6, %f5;
	rcp.rn.f32 	%f7, %f6;
	mul.f32 	%f8, %f3, %f7;
	add.s64 	%rd15, %rd8, %rd9;
	st.global.f32 	[%rd15], %f8;
$L__BB0_2:
	ret;

}
	// .globl	default_function_kernel
.visible .entry default_function_kernel(
	.param .u64 .ptr .align 1 default_function_kernel_param_0,
	.param .u64 .ptr .align 1 default_function_kernel_param_1
)
.maxntid 15
{
	.reg .b32 	%r<5>;
	.reg .b32 	%f<21>;
	.reg .b64 	%rd<9>;

	ld.param.u64 	%rd1, [default_function_kernel_param_0];
	ld.param.u64 	%rd2, [default_function_kernel_param_1];
	cvta.to.global.u64 	%rd3, %rd1;
	mov.u32 	%r1, %ctaid.x;
	mov.u32 	%r2, %tid.x;
	mad.lo.s32 	%r3, %r1, 15, %r2;
	mul.wide.u32 	%rd4, %r3, 4;
	add.s64 	%rd5, %rd3, %rd4;
	mad.lo.s32 	%r4, %r1, 135, %r3;
	cvta.to.global.u64 	%rd6, %rd2;
	mul.wide.u32 	%rd7, %r4, 4;
	add.s64 	%rd8, %rd6, %rd7;
	ld.global.nc.f32 	%f1, [%rd8];
	fma.rn.f32 	%f2, %f1, %f1, 0f00000000;
	ld.global.nc.f32 	%f3, [%rd8+60];
	fma.rn.f32 	%f4, %f3, %f3, %f2;
	ld.global.nc.f32 	%f5, [%rd8+120];
	fma.rn.f32 	%f6, %f5, %f5, %f4;
	ld.global.nc.f32 	%f7, [%rd8+180];
	fma.rn.f32 	%f8, %f7, %f7, %f6;
	ld.global.nc.f32 	%f9, [%rd8+240];
	fma.rn.f32 	%f10, %f9, %f9, %f8;
	ld.global.nc.f32 	%f11, [%rd8+300];
	fma.rn.f32 	%f12, %f11, %f11, %f10;
	ld.global.nc.f32 	%f13, [%rd8+360];
	fma.rn.f32 	%f14, %f13, %f13, %f12;
	ld.global.nc.f32 	%f15, [%rd8+420];
	fma.rn.f32 	%f16, %f15, %f15, %f14;
	ld.global.nc.f32 	%f17, [%rd8+480];
	fma.rn.f32 	%f18, %f17, %f17, %f16;
	ld.global.nc.f32 	%f19, [%rd8+540];
	fma.rn.f32 	%f20, %f19, %f19, %f18;
	st.global.f32 	[%rd5], %f20;
	ret;

}


// ===== COMPILED SASS (sm_100) =====

	.target	sm_100

	.elftype	@"ET_EXEC"


//--------------------- .note.nv.tkinfo           --------------------------
	.section	.note.nv.tkinfo,"",@"SHT_NOTE"
	.sectionflags	@"SHF_NOTE_NV_TKINFO"
	.tkinfo
        /*0018*/ 	.word	0x00000002
        /*0030*/ 	.string	""
        /*0030*/ 	.string	"ptxas"
        /*0030*/ 	.string	"Cuda compilation tools, release 13.0, V13.0.88"
        /*0030*/ 	.string	"Build cuda_13.0.r13.0/compiler.36424714_0"
        /*0030*/ 	.string	"-arch sm_100 -m 64 "



//--------------------- .note.nv.cuinfo           --------------------------
	.section	.note.nv.cuinfo,"",@"SHT_NOTE"
	.sectionflags	@"SHF_NOTE_NV_CUINFO"
        /*0018*/ 	.short	0x0002
        /*001a*/ 	.short	0x0064
        /*001c*/ 	.short	0x0082
	.zero		2


//--------------------- .nv.info                  --------------------------
	.section	.nv.info,"",@"SHT_CUDA_INFO"
	.align	4


	//----- nvinfo : EIATTR_REGCOUNT
	.align		4
        /*0000*/ 	.byte	0x04, 0x2f
        /*0002*/ 	.short	(.L_1 - .L_0)
	.align		4
.L_0:
        /*0004*/ 	.word	index@(default_function_kernel_1)
        /*0008*/ 	.word	0x0000000e


	//----- nvinfo : EIATTR_FRAME_SIZE
	.align		4
.L_1:
        /*000c*/ 	.byte	0x04, 0x11
        /*000e*/ 	.short	(.L_3 - .L_2)
	.align		4
.L_2:
        /*0010*/ 	.word	index@($__internal_1_$__cuda_sm20_sqrt_rn_f32_slowpath)
        /*0014*/ 	.word	0x00000000


	//----- nvinfo : EIATTR_FRAME_SIZE
	.align		4
.L_3:
        /*0018*/ 	.byte	0x04, 0x11
        /*001a*/ 	.short	(.L_5 - .L_4)
	.align		4
.L_4:
        /*001c*/ 	.word	index@($__internal_0_$__cuda_sm20_rcp_rn_f32_slowpath)
        /*0020*/ 	.word	0x00000000


	//----- nvinfo : EIATTR_FRAME_SIZE
	.align		4
.L_5:
        /*0024*/ 	.byte	0x04, 0x11
        /*0026*/ 	.short	(.L_7 - .L_6)
	.align		4
.L_6:
        /*0028*/ 	.word	index@(default_function_kernel_1)
        /*002c*/ 	.word	0x00000000


	//----- nvinfo : EIATTR_REGCOUNT
	.align		4
.L_7:
        /*0030*/ 	.byte	0x04, 0x2f
        /*0032*/ 	.short	(.L_9 - .L_8)
	.align		4
.L_8:
        /*0034*/ 	.word	index@(default_function_kernel)
        /*0038*/ 	.word	0x0000001a


	//----- nvinfo : EIATTR_FRAME_SIZE
	.align		4
.L_9:
        /*003c*/ 	.byte	0x04, 0x11
        /*003e*/ 	.short	(.L_11 - .L_10)
	.align		4
.L_10:
        /*0040*/ 	.word	index@(default_function_kernel)
        /*0044*/ 	.word	0x00000000


	//----- nvinfo : EIATTR_MIN_STACK_SIZE
	.align		4
.L_11:
        /*0048*/ 	.byte	0x04, 0x12
        /*004a*/ 	.short	(.L_13 - .L_12)
	.align		4
.L_12:
        /*004c*/ 	.word	index@(default_function_kernel)
        /*0050*/ 	.word	0x00000000


	//----- nvinfo : EIATTR_MIN_STACK_SIZE
	.align		4
.L_13:
        /*0054*/ 	.byte	0x04, 0x12
        /*0056*/ 	.short	(.L_15 - .L_14)
	.align		4
.L_14:
        /*0058*/ 	.word	index@(default_function_kernel_1)
        /*005c*/ 	.word	0x00000000
.L_15:


//--------------------- .nv.compat                --------------------------
	.section	.nv.compat,"",@"SHT_CUDA_COMPAT_INFO"
	.align	4
        /*0000*/ 	.byte	0x02, 0x09, 0x00, 0x00, 0x02, 0x02, 0x01, 0x00, 0x02, 0x05, 0x05, 0x00, 0x03, 0x07, 0x01, 0x01
        /*0010*/ 	.byte	0x02, 0x03, 0x00, 0x00, 0x02, 0x06, 0x01, 0x00, 0x04, 0x0b, 0x08, 0x00, 0x01, 0x00, 0x00, 0x00
        /*0020*/ 	.byte	0x00, 0x00, 0x00, 0x00


//--------------------- .nv.info.default_function_kernel --------------------------
	.section	.nv.info.default_function_kernel,"",@"SHT_CUDA_INFO"
	.sectionflags	@""
	.align	4


	//----- nvinfo : EIATTR_CUDA_API_VERSION
	.align		4
        /*0000*/ 	.byte	0x04, 0x37
        /*0002*/ 	.short	(.L_17 - .L_16)
.L_16:
        /*0004*/ 	.word	0x00000082


	//----- nvinfo : EIATTR_KPARAM_INFO
	.align		4
.L_17:
        /*0008*/ 	.byte	0x04, 0x17
        /*000a*/ 	.short	(.L_19 - .L_18)
.L_18:
        /*000c*/ 	.word	0x00000000
        /*0010*/ 	.short	0x0001
        /*0012*/ 	.short	0x0008
        /*0014*/ 	.byte	0x00, 0xf5, 0x21, 0x00


	//----- nvinfo : EIATTR_KPARAM_INFO
	.align		4
.L_19:
        /*0018*/ 	.byte	0x04, 0x17
        /*001a*/ 	.short	(.L_21 - .L_20)
.L_20:
        /*001c*/ 	.word	0x00000000
        /*0020*/ 	.short	0x0000
        /*0022*/ 	.short	0x0000
        /*0024*/ 	.byte	0x00, 0xf5, 0x21, 0x00


	//----- nvinfo : EIATTR_SPARSE_MMA_MASK
	.align		4
.L_21:
        /*0028*/ 	.byte	0x03, 0x50
        /*002a*/ 	.short	0x0000


	//----- nvinfo : EIATTR_MAXREG_COUNT
	.align		4
        /*002c*/ 	.byte	0x03, 0x1b
        /*002e*/ 	.short	0x00ff


	//----- nvinfo : EIATTR_MERCURY_ISA_VERSION
	.align		4
        /*0030*/ 	.byte	0x03, 0x5f
        /*0032*/ 	.short	0x0101


	//----- nvinfo : EIATTR_VRC_CTA_INIT_COUNT
	.align		4
        /*0034*/ 	.byte	0x02, 0x4a
	.zero		1
	.zero		1


	//----- nvinfo : EIATTR_EXIT_INSTR_OFFSETS
	.align		4
        /*0038*/ 	.byte	0x04, 0x1c
        /*003a*/ 	.short	(.L_23 - .L_22)


	//   ....[0]....
.L_22:
        /*003c*/ 	.word	0x000001f0


	//----- nvinfo : EIATTR_MAX_THREADS
	.align		4
.L_23:
        /*0040*/ 	.byte	0x04, 0x05
        /*0042*/ 	.short	(.L_25 - .L_24)
.L_24:
        /*0044*/ 	.word	0x0000000f
        /*0048*/ 	.word	0x00000001
        /*004c*/ 	.word	0x00000001


	//----- nvinfo : EIATTR_CBANK_PARAM_SIZE
	.align		4
.L_25:
        /*0050*/ 	.byte	0x03, 0x19
        /*0052*/ 	.short	0x0010


	//----- nvinfo : EIATTR_PARAM_CBANK
	.align		4
        /*0054*/ 	.byte	0x04, 0x0a
        /*0056*/ 	.short	(.L_27 - .L_26)
	.align		4
.L_26:
        /*0058*/ 	.word	index@(.nv.constant0.default_function_kernel)
        /*005c*/ 	.short	0x0380
        /*005e*/ 	.short	0x0010


	//----- nvinfo : EIATTR_SW_WAR
	.align		4
.L_27:
        /*0060*/ 	.byte	0x04, 0x36
        /*0062*/ 	.short	(.L_29 - .L_28)
.L_28:
        /*0064*/ 	.word	0x00000008
.L_29:


//--------------------- .nv.info.default_function_kernel_1 --------------------------
	.section	.nv.info.default_function_kernel_1,"",@"SHT_CUDA_INFO"
	.sectionflags	@""
	.align	4


	//----- nvinfo : EIATTR_CUDA_API_VERSION
	.align		4
        /*0000*/ 	.byte	0x04, 0x37
        /*0002*/ 	.short	(.L_31 - .L_30)
.L_30:
        /*0004*/ 	.word	0x00000082


	//----- nvinfo : EIATTR_KPARAM_INFO
	.align		4
.L_31:
        /*0008*/ 	.byte	0x04, 0x17
        /*000a*/ 	.short	(.L_33 - .L_32)
.L_32:
        /*000c*/ 	.word	0x00000000
        /*0010*/ 	.short	0x0003
        /*0012*/ 	.short	0x0018
        /*0014*/ 	.byte	0x00, 0xf5, 0x21, 0x00


	//----- nvinfo : EIATTR_KPARAM_INFO
	.align		4
.L_33:
        /*0018*/ 	.byte	0x04, 0x17
        /*001a*/ 	.short	(.L_35 - .L_34)
.L_34:
        /*001c*/ 	.word	0x00000000
        /*0020*/ 	.short	0x0002
        /*0022*/ 	.short	0x0010
        /*0024*/ 	.byte	0x00, 0xf5, 0x21, 0x00


	//----- nvinfo : EIATTR_KPARAM_INFO
	.align		4
.L_35:
        /*0028*/ 	.byte	0x04, 0x17
        /*002a*/ 	.short	(.L_37 - .L_36)
.L_36:
        /*002c*/ 	.word	0x00000000
        /*0030*/ 	.short	0x0001
        /*0032*/ 	.short	0x0008
        /*0034*/ 	.byte	0x00, 0xf5, 0x21, 0x00


	//----- nvinfo : EIATTR_KPARAM_INFO
	.align		4
.L_37:
        /*0038*/ 	.byte	0x04, 0x17
        /*003a*/ 	.short	(.L_39 - .L_38)
.L_38:
        /*003c*/ 	.word	0x00000000
        /*0040*/ 	.short	0x0000
        /*0042*/ 	.short	0x0000
        /*0044*/ 	.byte	0x00, 0xf5, 0x21, 0x00


	//----- nvinfo : EIATTR_SPARSE_MMA_MASK
	.align		4
.L_39:
        /*0048*/ 	.byte	0x03, 0x50
        /*004a*/ 	.short	0x0000


	//----- nvinfo : EIATTR_MAXREG_COUNT
	.align		4
        /*004c*/ 	.byte	0x03, 0x1b
        /*004e*/ 	.short	0x00ff


	//----- nvinfo : EIATTR_MERCURY_ISA_VERSION
	.align		4
        /*0050*/ 	.byte	0x03, 0x5f
        /*0052*/ 	.short	0x0101


	//----- nvinfo : EIATTR_VRC_CTA_INIT_COUNT
	.align		4
        /*0054*/ 	.byte	0x02, 0x4a
	.zero		1
	.zero		1


	//----- nvinfo : EIATTR_EXIT_INSTR_OFFSETS
	.align		4
        /*0058*/ 	.byte	0x04, 0x1c
        /*005a*/ 	.short	(.L_41 - .L_40)


	//   ....[0]....
.L_40:
        /*005c*/ 	.word	0x00000070


	//   ....[1]....
        /*0060*/ 	.word	0x000004f0


	//----- nvinfo : EIATTR_MAX_THREADS
	.align		4
.L_41:
        /*0064*/ 	.byte	0x04, 0x05
        /*0066*/ 	.short	(.L_43 - .L_42)
.L_42:
        /*0068*/ 	.word	0x00000020
        /*006c*/ 	.word	0x00000001
        /*0070*/ 	.word	0x00000001


	//----- nvinfo : EIATTR_CRS_STACK_SIZE
	.align		4
.L_43:
        /*0074*/ 	.byte	0x04, 0x1e
        /*0076*/ 	.short	(.L_45 - .L_44)
.L_44:
        /*0078*/ 	.word	0x00000000


	//----- nvinfo : EIATTR_CBANK_PARAM_SIZE
	.align		4
.L_45:
        /*007c*/ 	.byte	0x03, 0x19
        /*007e*/ 	.short	0x0020


	//----- nvinfo : EIATTR_PARAM_CBANK
	.align		4
        /*0080*/ 	.byte	0x04, 0x0a
        /*0082*/ 	.short	(.L_47 - .L_46)
	.align		4
.L_46:
        /*0084*/ 	.word	index@(.nv.constant0.default_function_kernel_1)
        /*0088*/ 	.short	0x0380
        /*008a*/ 	.short	0x0020


	//----- nvinfo : EIATTR_SW_WAR
	.align		4
.L_47:
        /*008c*/ 	.byte	0x04, 0x36
        /*008e*/ 	.short	(.L_49 - .L_48)
.L_48:
        /*0090*/ 	.word	0x00000008
.L_49:


//--------------------- .nv.callgraph             --------------------------
	.section	.nv.callgraph,"",@"SHT_CUDA_CALLGRAPH"
	.align	4
	.sectionentsize	8
	.align		4
        /*0000*/ 	.word	0x00000000
	.align		4
        /*0004*/ 	.word	0xffffffff
	.align		4
        /*0008*/ 	.word	0x00000000
	.align		4
        /*000c*/ 	.word	0xfffffffe
	.align		4
        /*0010*/ 	.word	0x00000000
	.align		4
        /*0014*/ 	.word	0xfffffffd
	.align		4
        /*0018*/ 	.word	0x00000000
	.align		4
        /*001c*/ 	.word	0xfffffffc


//--------------------- .text.default_function_kernel --------------------------
	.section	.text.default_function_kernel,"ax",@progbits
	.align	128
        .global         default_function_kernel
        .type           default_function_kernel,@function
        .size           default_function_kernel,(.L_x_15 - default_function_kernel)
        .other          default_function_kernel,@"STO_CUDA_ENTRY STV_DEFAULT"
default_function_kernel:
.text.default_function_kernel:
[----:B------:R-:W-:Y:S01]  /*0000*/  LDC R1, c[0x0][0x37c] ;  /* 0x0000df00ff017b82 */ /* 0x000fe20000000800 */
[----:B------:R-:W0:Y:S07]  /*0010*/  S2R R0, SR_CTAID.X ;  /* 0x0000000000007919 */ /* 0x000e2e0000002500 */
[----:B------:R-:W1:Y:S01]  /*0020*/  LDC.64 R2, c[0x0][0x388] ;  /* 0x0000e200ff027b82 */ /* 0x000e620000000a00 */
[----:B------:R-:W2:Y:S01]  /*0030*/  LDCU.64 UR4, c[0x0][0x358] ;  /* 0x00006b00ff0477ac */ /* 0x000ea20008000a00 */
[----:B------:R-:W0:Y:S02]  /*0040*/  S2R R7, SR_TID.X ;  /* 0x0000000000077919 */ /* 0x000e240000002100 */
[----:B0-----:R-:W-:-:S04]  /*0050*/  IMAD R7, R0, 0xf, R7 ;  /* 0x0000000f00077824 */ /* 0x001fc800078e0207 */
[----:B------:R-:W-:-:S04]  /*0060*/  IMAD R5, R0, 0x87, R7 ;  /* 0x0000008700057824 */ /* 0x000fc800078e0207 */
[----:B-1----:R-:W-:-:S05]  /*0070*/  IMAD.WIDE.U32 R2, R5, 0x4, R2 ;  /* 0x0000000405027825 */ /* 0x002fca00078e0002 */
[----:B--2---:R-:W2:Y:S04]  /*0080*/  LDG.E.CONSTANT R0, desc[UR4][R2.64] ;  /* 0x0000000402007981 */ /* 0x004ea8000c1e9900 */
[----:B------:R-:W3:Y:S04]  /*0090*/  LDG.E.CONSTANT R5, desc[UR4][R2.64+0x3c] ;  /* 0x00003c0402057981 */ /* 0x000ee8000c1e9900 */
[----:B------:R-:W4:Y:S04]  /*00a0*/  LDG.E.CONSTANT R9, desc[UR4][R2.64+0x78] ;  /* 0x0000780402097981 */ /* 0x000f28000c1e9900 */
[----:B------:R-:W5:Y:S04]  /*00b0*/  LDG.E.CONSTANT R11, desc[UR4][R2.64+0xb4] ;  /* 0x0000b404020b7981 */ /* 0x000f68000c1e9900 */
[----:B------:R-:W5:Y:S04]  /*00c0*/  LDG.E.CONSTANT R13, desc[UR4][R2.64+0xf0] ;  /* 0x0000f004020d7981 */ /* 0x000f68000c1e9900 */
[----:B------:R-:W5:Y:S04]  /*00d0*/  LDG.E.CONSTANT R15, desc[UR4][R2.64+0x12c] ;  /* 0x00012c04020f7981 */ /* 0x000f68000c1e9900 */
[----:B------:R-:W5:Y:S04]  /*00e0*/  LDG.E.CONSTANT R17, desc[UR4][R2.64+0x168] ;  /* 0x0001680402117981 */ /* 0x000f68000c1e9900 */
[----:B------:R-:W5:Y:S04]  /*00f0*/  LDG.E.CONSTANT R19, desc[UR4][R2.64+0x1a4] ;  /* 0x0001a40402137981 */ /* 0x000f68000c1e9900 */
[----:B------:R-:W5:Y:S04]  /*0100*/  LDG.E.CONSTANT R21, desc[UR4][R2.64+0x1e0] ;  /* 0x0001e00402157981 */ /* 0x000f68000c1e9900 */
[----:B------:R0:W5:Y:S01]  /*0110*/  LDG.E.CONSTANT R23, desc[UR4][R2.64+0x21c] ;  /* 0x00021c0402177981 */ /* 0x000162000c1e9900 */
[----:B--2---:R-:W-:-:S04]  /*0120*/  FFMA R0, R0, R0, RZ ;  /* 0x0000000000007223 */ /* 0x004fc800000000ff */
[----:B---3--:R-:W-:Y:S02]  /*0130*/  FFMA R0, R5, R5, R0 ;  /* 0x0000000505007223 */ /* 0x008fe40000000000 */
[----:B------:R-:W0:Y:S02]  /*0140*/  LDC.64 R4, c[0x0][0x380] ;  /* 0x0000e000ff047b82 */ /* 0x000e240000000a00 */
[----:B----4-:R-:W-:-:S04]  /*0150*/  FFMA R0, R9, R9, R0 ;  /* 0x0000000909007223 */ /* 0x010fc80000000000 */
[----:B-----5:R-:W-:-:S04]  /*0160*/  FFMA R0, R11, R11, R0 ;  /* 0x0000000b0b007223 */ /* 0x020fc80000000000 */
[----:B------:R-:W-:-:S04]  /*0170*/  FFMA R0, R13, R13, R0 ;  /* 0x0000000d0d007223 */ /* 0x000fc80000000000 */
[----:B------:R-:W-:-:S04]  /*0180*/  FFMA R0, R15, R15, R0 ;  /* 0x0000000f0f007223 */ /* 0x000fc80000000000 */
[----:B------:R-:W-:-:S04]  /*0190*/  FFMA R0, R17, R17, R0 ;  /* 0x0000001111007223 */ /* 0x000fc80000000000 */
[----:B------:R-:W-:Y:S01]  /*01a0*/  FFMA R0, R19, R19, R0 ;  /* 0x0000001313007223 */ /* 0x000fe20000000000 */
[----:B0-----:R-:W-:-:S04]  /*01b0*/  IMAD.WIDE.U32 R2, R7, 0x4, R4 ;  /* 0x0000000407027825 */ /* 0x001fc800078e0004 */
[----:B------:R-:W-:-:S04]  /*01c0*/  FFMA R0, R21, R21, R0 ;  /* 0x0000001515007223 */ /* 0x000fc80000000000 */
[----:B------:R-:W-:-:S05]  /*01d0*/  FFMA R23, R23, R23, R0 ;  /* 0x0000001717177223 */ /* 0x000fca0000000000 */
[----:B------:R-:W-:Y:S01]  /*01e0*/  STG.E desc[UR4][R2.64], R23 ;  /* 0x0000001702007986 */ /* 0x000fe2000c101904 */
[----:B------:R-:W-:Y:S05]  /*01f0*/  EXIT ;  /* 0x000000000000794d */ /* 0x000fea0003800000 */
.L_x_0:
[----:B------:R-:W-:-:S00]  /*0200*/  BRA `(.L_x_0) ;  /* 0xfffffffc00fc7947 */ /* 0x000fc0000383ffff */
[----:B------:R-:W-:-:S00]  /*0210*/  NOP ;  /* 0x0000000000007918 */ /* 0x000fc00000000000 */
        /* <DEDUP_REMOVED lines=14> */
.L_x_15:


//--------------------- .text.default_function_kernel_1 --------------------------
	.section	.text.default_function_kernel_1,"ax",@progbits
	.align	128
        .global         default_function_kernel_1
        .type           default_function_kernel_1,@function
        .size           default_function_kernel_1,(.L_x_14 - default_function_kernel_1)
        .other          default_function_kernel_1,@"STO_CUDA_ENTRY STV_DEFAULT"
default_function_kernel_1:
.text.default_function_kernel_1:
[----:B------:R-:W-:Y:S01]  /*0000*/  LDC R1, c[0x0][0x37c] ;  /* 0x0000df00ff017b82 */ /* 0x000fe20000000800 */
[----:B------:R-:W0:Y:S01]  /*0010*/  S2R R6, SR_CTAID.X ;  /* 0x0000000000067919 */ /* 0x000e220000002500 */
[----:B------:R-:W1:Y:S01]  /*0020*/  S2R R4, SR_TID.X ;  /* 0x0000000000047919 */ /* 0x000e620000002100 */
[----:B0-----:R-:W-:Y:S01]  /*0030*/  IMAD.SHL.U32 R0, R6, 0x10, RZ ;  /* 0x0000001006007824 */ /* 0x001fe200078e00ff */
[----:B-1----:R-:W-:-:S04]  /*0040*/  SHF.R.U32.HI R3, RZ, 0x1, R4 ;  /* 0x00000001ff037819 */ /* 0x002fc80000011604 */
[----:B------:R-:W-:-:S04]  /*0050*/  LOP3.LUT R0, R0, R3, RZ, 0xfc, !PT ;  /* 0x0000000300007212 */ /* 0x000fc800078efcff */
[----:B------:R-:W-:-:S13]  /*0060*/  ISETP.GT.U32.AND P0, PT, R0, 0x176, PT ;  /* 0x000001760000780c */ /* 0x000fda0003f04070 */
[----:B------:R-:W-:Y:S05]  /*0070*/  @P0 EXIT ;  /* 0x000000000000094d */ /* 0x000fea0003800000 */
[----:B------:R-:W-:Y:S01]  /*0080*/  LOP3.LUT R2, R0, 0xffff, RZ, 0xc0, !PT ;  /* 0x0000ffff00027812 */ /* 0x000fe200078ec0ff */
[----:B------:R-:W0:Y:S04]  /*0090*/  LDCU.64 UR4, c[0x0][0x358] ;  /* 0x00006b00ff0477ac */ /* 0x000e280008000a00 */
[----:B------:R-:W-:-:S05]  /*00a0*/  IMAD R2, R2, 0xb4e9, RZ ;  /* 0x0000b4e902027824 */ /* 0x000fca00078e02ff */
[----:B------:R-:W-:-:S05]  /*00b0*/  SHF.R.U32.HI R2, RZ, 0x10, R2 ;  /* 0x00000010ff027819 */ /* 0x000fca0000011602 */
[----:B------:R-:W-:-:S05]  /*00c0*/  IMAD.MOV R3, RZ, RZ, -R2 ;  /* 0x000000ffff037224 */ /* 0x000fca00078e0a02 */
[----:B------:R-:W-:-:S05]  /*00d0*/  PRMT R3, R3, 0x7710, RZ ;  /* 0x0000771003037816 */ /* 0x000fca00000000ff */
[----:B------:R-:W-:Y:S01]  /*00e0*/  IMAD.IADD R0, R0, 0x1, R3 ;  /* 0x0000000100007824 */ /* 0x000fe200078e0203 */
[----:B------:R-:W-:-:S04]  /*00f0*/  SHF.L.U32 R3, R6, 0x5, RZ ;  /* 0x0000000506037819 */ /* 0x000fc800000006ff */
[----:B------:R-:W-:Y:S02]  /*0100*/  LOP3.LUT R5, R0, 0xffff, RZ, 0xc0, !PT ;  /* 0x0000ffff00057812 */ /* 0x000fe400078ec0ff */
[----:B------:R-:W-:Y:S02]  /*0110*/  LOP3.LUT R3, R3, R4, RZ, 0xfc, !PT ;  /* 0x0000000403037212 */ /* 0x000fe400078efcff */
[----:B------:R-:W-:Y:S02]  /*0120*/  LEA.HI R2, R5, R2, RZ, 0x1f ;  /* 0x0000000205027211 */ /* 0x000fe400078ff8ff */
[----:B------:R-:W1:Y:S01]  /*0130*/  LDC.64 R4, c[0x0][0x388] ;  /* 0x0000e200ff047b82 */ /* 0x000e620000000a00 */
[----:B------:R-:W-:Y:S01]  /*0140*/  IMAD R6, R6, -0x1e, R3 ;  /* 0xffffffe206067824 */ /* 0x000fe200078e0203 */
[----:B------:R-:W-:Y:S01]  /*0150*/  LOP3.LUT R2, R2, 0xffff, RZ, 0xc0, !PT ;  /* 0x0000ffff02027812 */ /* 0x000fe200078ec0ff */
[----:B------:R-:W-:-:S03]  /*0160*/  IMAD.HI.U32 R0, R3, 0x1b4e81b5, RZ ;  /* 0x1b4e81b503007827 */ /* 0x000fc600078e00ff */
[----:B------:R-:W-:Y:S02]  /*0170*/  SHF.R.U32.HI R2, RZ, 0x6, R2 ;  /* 0x00000006ff027819 */ /* 0x000fe40000011602 */
[----:B------:R-:W-:Y:S02]  /*0180*/  SHF.R.U32.HI R0, RZ, 0x4, R0 ;  /* 0x00000004ff007819 */ /* 0x000fe40000011600 */
[----:B------:R-:W-:Y:S01]  /*0190*/  PRMT R8, R2, 0x9910, RZ ;  /* 0x0000991002087816 */ /* 0x000fe200000000ff */
[----:B------:R-:W-:-:S04]  /*01a0*/  IMAD.HI.U32 R2, R6, -0x77777777, RZ ;  /* 0x8888888906027827 */ /* 0x000fc800078e00ff */
[----:B------:R-:W-:Y:S01]  /*01b0*/  IMAD R0, R0, -0x96, R3 ;  /* 0xffffff6a00007824 */ /* 0x000fe200078e0203 */
[----:B------:R-:W-:Y:S01]  /*01c0*/  SHF.R.U32.HI R7, RZ, 0x3, R2 ;  /* 0x00000003ff077819 */ /* 0x000fe20000011602 */
[----:B------:R-:W-:Y:S02]  /*01d0*/  IMAD R2, R8, 0xf, RZ ;  /* 0x0000000f08027824 */ /* 0x000fe400078e02ff */
[----:B------:R-:W2:Y:S01]  /*01e0*/  LDC.64 R8, c[0x0][0x398] ;  /* 0x0000e600ff087b82 */ /* 0x000ea20000000a00 */
[----:B------:R-:W-:Y:S01]  /*01f0*/  PRMT R0, R0, 0x9910, RZ ;  /* 0x0000991000007816 */ /* 0x000fe200000000ff */
[----:B------:R-:W-:Y:S01]  /*0200*/  IMAD R11, R7, -0xf, R6 ;  /* 0xfffffff1070b7824 */ /* 0x000fe200078e0206 */
[----:B------:R-:W-:-:S03]  /*0210*/  LOP3.LUT R2, R2, 0xffff, RZ, 0xc0, !PT ;  /* 0x0000ffff02027812 */ /* 0x000fc600078ec0ff */
[----:B------:R-:W-:Y:S02]  /*0220*/  IMAD R0, R0, 0x89, RZ ;  /* 0x0000008900007824 */ /* 0x000fe400078e02ff */
[----:B------:R-:W-:Y:S01]  /*0230*/  IMAD.IADD R11, R2, 0x1, R11 ;  /* 0x00000001020b7824 */ /* 0x000fe200078e020b */
[----:B------:R-:W3:Y:S02]  /*0240*/  LDC.64 R6, c[0x0][0x390] ;  /* 0x0000e400ff067b82 */ /* 0x000ee40000000a00 */
[----:B------:R-:W-:Y:S01]  /*0250*/  LOP3.LUT R0, R0, 0xffff, RZ, 0xc0, !PT ;  /* 0x0000ffff00007812 */ /* 0x000fe200078ec0ff */
[----:B-1----:R-:W-:-:S06]  /*0260*/  IMAD.WIDE.U32 R4, R11, 0x4, R4 ;  /* 0x000000040b047825 */ /* 0x002fcc00078e0004 */
[----:B0-----:R-:W4:Y:S01]  /*0270*/  LDG.E.CONSTANT R4, desc[UR4][R4.64] ;  /* 0x0000000404047981 */ /* 0x001f22000c1e9900 */
[----:B------:R-:W-:-:S04]  /*0280*/  SHF.R.U32.HI R0, RZ, 0xb, R0 ;  /* 0x0000000bff007819 */ /* 0x000fc80000011600 */
[----:B------:R-:W-:-:S05]  /*0290*/  LOP3.LUT R11, R0, 0xffff, RZ, 0xc0, !PT ;  /* 0x0000ffff000b7812 */ /* 0x000fca00078ec0ff */
[----:B--2---:R-:W-:-:S04]  /*02a0*/  IMAD.WIDE.U32 R8, R11, 0x4, R8 ;  /* 0x000000040b087825 */ /* 0x004fc800078e0008 */
[----:B---3--:R-:W-:Y:S02]  /*02b0*/  IMAD.WIDE.U32 R6, R3, 0x4, R6 ;  /* 0x0000000403067825 */ /* 0x008fe400078e0006 */
[----:B------:R-:W2:Y:S04]  /*02c0*/  LDG.E.CONSTANT R9, desc[UR4][R8.64] ;  /* 0x0000000408097981 */ /* 0x000ea8000c1e9900 */
[----:B------:R-:W2:Y:S01]  /*02d0*/  LDG.E.CONSTANT R6, desc[UR4][R6.64] ;  /* 0x0000000406067981 */ /* 0x000ea2000c1e9900 */
[----:B------:R-:W-:Y:S01]  /*02e0*/  IMAD.MOV.U32 R11, RZ, RZ, 0x3dcccccd ;  /* 0x3dcccccdff0b7424 */ /* 0x000fe200078e00ff */
[----:B------:R-:W-:Y:S03]  /*02f0*/  BSSY.RECONVERGENT B0, `(.L_x_1) ;  /* 0x000000e000007945 */ /* 0x000fe60003800200 */
[----:B----4-:R-:W-:-:S05]  /*0300*/  FFMA R0, R4, R11, 9.9999997473787516356e-06 ;  /* 0x3727c5ac04007423 */ /* 0x010fca000000000b */
[----:B------:R-:W-:Y:S01]  /*0310*/  IADD3 R2, PT, PT, R0, -0xd000000, RZ ;  /* 0xf300000000027810 */ /* 0x000fe20007ffe0ff */
[----:B------:R0:W1:Y:S03]  /*0320*/  MUFU.RSQ R11, R0 ;  /* 0x00000000000b7308 */ /* 0x0000660000001400 */
[----:B------:R-:W-:Y:S01]  /*0330*/  ISETP.GT.U32.AND P0, PT, R2, 0x727fffff, PT ;  /* 0x727fffff0200780c */ /* 0x000fe20003f04070 */
[----:B--2---:R-:W-:-:S12]  /*0340*/  FMUL R4, R6, R9 ;  /* 0x0000000906047220 */ /* 0x004fd80000400000 */
[----:B01----:R-:W-:Y:S05]  /*0350*/  @!P0 BRA `(.L_x_2) ;  /* 0x00000000000c8947 */ /* 0x003fea0003800000 */
[----:B------:R-:W-:-:S07]  /*0360*/  MOV R9, 0x380 ;  /* 0x0000038000097802 */ /* 0x000fce0000000f00 */
[----:B------:R-:W-:Y:S05]  /*0370*/  CALL.REL.NOINC `($__internal_1_$__cuda_sm20_sqrt_rn_f32_slowpath) ;  /* 0x0000000400347944 */ /* 0x000fea0003c00000 */
[----:B------:R-:W-:Y:S05]  /*0380*/  BRA `(.L_x_3) ;  /* 0x0000000000107947 */ /* 0x000fea0003800000 */
.L_x_2:
[----:B------:R-:W-:Y:S01]  /*0390*/  FMUL.FTZ R5, R0, R11 ;  /* 0x0000000b00057220 */ /* 0x000fe20000410000 */
[----:B------:R-:W-:-:S03]  /*03a0*/  FMUL.FTZ R2, R11, 0.5 ;  /* 0x3f0000000b027820 */ /* 0x000fc60000410000 */
[----:B------:R-:W-:-:S04]  /*03b0*/  FFMA R0, -R5, R5, R0 ;  /* 0x0000000505007223 */ /* 0x000fc80000000100 */
[----:B------:R-:W-:-:S07]  /*03c0*/  FFMA R2, R0, R2, R5 ;  /* 0x0000000200027223 */ /* 0x000fce0000000005 */
.L_x_3:
[----:B------:R-:W-:Y:S05]  /*03d0*/  BSYNC.RECONVERGENT B0 ;  /* 0x0000000000007941 */ /* 0x000fea0003800200 */
.L_x_1:
[----:B------:R-:W-:Y:S01]  /*03e0*/  VIADD R0, R2, 0x1800000 ;  /* 0x0180000002007836 */ /* 0x000fe20000000000 */
[----:B------:R-:W-:Y:S04]  /*03f0*/  BSSY.RECONVERGENT B0, `(.L_x_4) ;  /* 0x000000b000007945 */ /* 0x000fe80003800200 */
[----:B------:R-:W-:-:S04]  /*0400*/  LOP3.LUT R0, R0, 0x7f800000, RZ, 0xc0, !PT ;  /* 0x7f80000000007812 */ /* 0x000fc800078ec0ff */
[----:B------:R-:W-:-:S13]  /*0410*/  ISETP.GT.U32.AND P0, PT, R0, 0x1ffffff, PT ;  /* 0x01ffffff0000780c */ /* 0x000fda0003f04070 */
[----:B------:R-:W-:Y:S05]  /*0420*/  @P0 BRA `(.L_x_5) ;  /* 0x00000000000c0947 */ /* 0x000fea0003800000 */
[----:B------:R-:W-:-:S07]  /*0430*/  MOV R9, 0x450 ;  /* 0x0000045000097802 */ /* 0x000fce0000000f00 */
[----:B------:R-:W-:Y:S05]  /*0440*/  CALL.REL.NOINC `($__internal_0_$__cuda_sm20_rcp_rn_f32_slowpath) ;  /* 0x00000000002c7944 */ /* 0x000fea0003c00000 */
[----:B------:R-:W-:Y:S05]  /*0450*/  BRA `(.L_x_6) ;  /* 0x0000000000107947 */ /* 0x000fea0003800000 */
.L_x_5:
[----:B------:R-:W0:Y:S02]  /*0460*/  MUFU.RCP R5, R2 ;  /* 0x0000000200057308 */ /* 0x000e240000001000 */
[----:B0-----:R-:W-:-:S04]  /*0470*/  FFMA R0, R5, R2, -1 ;  /* 0xbf80000005007423 */ /* 0x001fc80000000002 */
[----:B------:R-:W-:-:S04]  /*0480*/  FADD.FTZ R0, -R0, -RZ ;  /* 0x800000ff00007221 */ /* 0x000fc80000010100 */
[----:B------:R-:W-:-:S07]  /*0490*/  FFMA R5, R5, R0, R5 ;  /* 0x0000000005057223 */ /* 0x000fce0000000005 */
.L_x_6:
[----:B------:R-:W-:Y:S05]  /*04a0*/  BSYNC.RECONVERGENT B0 ;  /* 0x0000000000007941 */ /* 0x000fea0003800200 */
.L_x_4:
[----:B------:R-:W0:Y:S01]  /*04b0*/  LDC.64 R6, c[0x0][0x380] ;  /* 0x0000e000ff067b82 */ /* 0x000e220000000a00 */
[----:B------:R-:W-:Y:S01]  /*04c0*/  FMUL R5, R4, R5 ;  /* 0x0000000504057220 */ /* 0x000fe20000400000 */
[----:B0-----:R-:W-:-:S05]  /*04d0*/  IMAD.WIDE.U32 R2, R3, 0x4, R6 ;  /* 0x0000000403027825 */ /* 0x001fca00078e0006 */
[----:B------:R-:W-:Y:S01]  /*04e0*/  STG.E desc[UR4][R2.64], R5 ;  /* 0x0000000502007986 */ /* 0x000fe2000c101904 */
[----:B------:R-:W-:Y:S05]  /*04f0*/  EXIT ;  /* 0x000000000000794d */ /* 0x000fea0003800000 */
        .weak           $__internal_0_$__cuda_sm20_rcp_rn_f32_slowpath
        .type           $__internal_0_$__cuda_sm20_rcp_rn_f32_slowpath,@function
        .size           $__internal_0_$__cuda_sm20_rcp_rn_f32_slowpath,($__internal_1_$__cuda_sm20_sqrt_rn_f32_slowpath - $__internal_0_$__cuda_sm20_rcp_rn_f32_slowpath)
$__internal_0_$__cuda_sm20_rcp_rn_f32_slowpath:
[----:B------:R-:W-:Y:S01]  /*0500*/  IMAD.SHL.U32 R0, R2, 0x2, RZ ;  /* 0x0000000202007824 */ /* 0x000fe200078e00ff */
[----:B------:R-:W-:Y:S04]  /*0510*/  BSSY.RECONVERGENT B1, `(.L_x_7) ;  /* 0x0000030000017945 */ /* 0x000fe80003800200 */
[----:B------:R-:W-:-:S04]  /*0520*/  SHF.R.U32.HI R10, RZ, 0x18, R0 ;  /* 0x00000018ff0a7819 */ /* 0x000fc80000011600 */
[----:B------:R-:W-:-:S13]  /*0530*/  ISETP.NE.U32.AND P0, PT, R10, RZ, PT ;  /* 0x000000ff0a00720c */ /* 0x000fda0003f05070 */
[----:B------:R-:W-:Y:S05]  /*0540*/  @P0 BRA `(.L_x_8) ;  /* 0x0000000000280947 */ /* 0x000fea0003800000 */
[----:B------:R-:W-:-:S04]  /*0550*/  SHF.L.U32 R0, R2, 0x1, RZ ;  /* 0x0000000102007819 */ /* 0x000fc800000006ff */
[----:B------:R-:W-:-:S13]  /*0560*/  ISETP.NE.AND P0, PT, R0, RZ, PT ;  /* 0x000000ff0000720c */ /* 0x000fda0003f05270 */
[----:B------:R-:W-:Y:S01]  /*0570*/  @P0 FFMA R6, R2, 1.84467440737095516160e+19, RZ ;  /* 0x5f80000002060823 */ /* 0x000fe200000000ff */
[----:B------:R-:W-:Y:S08]  /*0580*/  @!P0 MUFU.RCP R5, R2 ;  /* 0x0000000200058308 */ /* 0x000ff00000001000 */
[----:B------:R-:W0:Y:S02]  /*0590*/  @P0 MUFU.RCP R7, R6 ;  /* 0x0000000600070308 */ /* 0x000e240000001000 */
[----:B0-----:R-:W-:-:S04]  /*05a0*/  @P0 FFMA R0, R6, R7, -1 ;  /* 0xbf80000006000423 */ /* 0x001fc80000000007 */
[----:B------:R-:W-:-:S04]  /*05b0*/  @P0 FADD.FTZ R0, -R0, -RZ ;  /* 0x800000ff00000221 */ /* 0x000fc80000010100 */
[----:B------:R-:W-:-:S04]  /*05c0*/  @P0 FFMA R0, R7, R0, R7 ;  /* 0x0000000007000223 */ /* 0x000fc80000000007 */
[----:B------:R-:W-:Y:S01]  /*05d0*/  @P0 FFMA R5, R0, 1.84467440737095516160e+19, RZ ;  /* 0x5f80000000050823 */ /* 0x000fe200000000ff */
[----:B------:R-:W-:Y:S06]  /*05e0*/  BRA `(.L_x_9) ;  /* 0x0000000000887947 */ /* 0x000fec0003800000 */
.L_x_8:
[----:B------:R-:W-:-:S05]  /*05f0*/  VIADD R11, R10, 0xffffff03 ;  /* 0xffffff030a0b7836 */ /* 0x000fca0000000000 */
[----:B------:R-:W-:-:S13]  /*0600*/  ISETP.GT.U32.AND P0, PT, R11, 0x1, PT ;  /* 0x000000010b00780c */ /* 0x000fda0003f04070 */
[----:B------:R-:W-:Y:S05]  /*0610*/  @P0 BRA `(.L_x_10) ;  /* 0x0000000000780947 */ /* 0x000fea0003800000 */
[----:B------:R-:W-:Y:S01]  /*0620*/  LOP3.LUT R0, R2, 0x7fffff, RZ, 0xc0, !PT ;  /* 0x007fffff02007812 */ /* 0x000fe200078ec0ff */
[----:B------:R-:W-:-:S03]  /*0630*/  IMAD.MOV.U32 R8, RZ, RZ, 0x3 ;  /* 0x00000003ff087424 */ /* 0x000fc600078e00ff */
[----:B------:R-:W-:Y:S02]  /*0640*/  LOP3.LUT R0, R0, 0x3f800000, RZ, 0xfc, !PT ;  /* 0x3f80000000007812 */ /* 0x000fe400078efcff */
[----:B------:R-:W-:Y:S02]  /*0650*/  SHF.L.U32 R8, R8, R11, RZ ;  /* 0x0000000b08087219 */ /* 0x000fe400000006ff */
[----:B------:R-:W0:Y:S02]  /*0660*/  MUFU.RCP R5, R0 ;  /* 0x0000000000057308 */ /* 0x000e240000001000 */
[----:B0-----:R-:W-:-:S04]  /*0670*/  FFMA R6, R0, R5, -1 ;  /* 0xbf80000000067423 */ /* 0x001fc80000000005 */
[----:B------:R-:W-:-:S04]  /*0680*/  FADD.FTZ R6, -R6, -RZ ;  /* 0x800000ff06067221 */ /* 0x000fc80000010100 */
[CCC-:B------:R-:W-:Y:S01]  /*0690*/  FFMA.RM R7, R5.reuse, R6.reuse, R5.reuse ;  /* 0x0000000605077223 */ /* 0x1c0fe20000004005 */
[----:B------:R-:W-:-:S04]  /*06a0*/  FFMA.RP R6, R5, R6, R5 ;  /* 0x0000000605067223 */ /* 0x000fc80000008005 */
[C---:B------:R-:W-:Y:S02]  /*06b0*/  LOP3.LUT R5, R7.reuse, 0x7fffff, RZ, 0xc0, !PT ;  /* 0x007fffff07057812 */ /* 0x040fe400078ec0ff */
[----:B------:R-:W-:Y:S02]  /*06c0*/  FSETP.NEU.FTZ.AND P0, PT, R7, R6, PT ;  /* 0x000000060700720b */ /* 0x000fe40003f1d000 */
[----:B------:R-:W-:Y:S02]  /*06d0*/  LOP3.LUT R5, R5, 0x800000, RZ, 0xfc, !PT ;  /* 0x0080000005057812 */ /* 0x000fe400078efcff */
[----:B------:R-:W-:Y:S02]  /*06e0*/  SEL R6, RZ, 0xffffffff, !P0 ;  /* 0xffffffffff067807 */ /* 0x000fe40004000000 */
[----:B------:R-:W-:Y:S02]  /*06f0*/  LOP3.LUT R8, R8, R5, RZ, 0xc0, !PT ;  /* 0x0000000508087212 */ /* 0x000fe400078ec0ff */
[----:B------:R-:W-:-:S02]  /*0700*/  IADD3 R6, PT, PT, -R6, RZ, RZ ;  /* 0x000000ff06067210 */ /* 0x000fc40007ffe1ff */
[-C--:B------:R-:W-:Y:S02]  /*0710*/  SHF.R.U32.HI R8, RZ, R11.reuse, R8 ;  /* 0x0000000bff087219 */ /* 0x080fe40000011608 */
[----:B------:R-:W-:Y:S02]  /*0720*/  LOP3.LUT P1, RZ, R6, R11, R5, 0xf8, !PT ;  /* 0x0000000b06ff7212 */ /* 0x000fe4000782f805 */
[C---:B------:R-:W-:Y:S02]  /*0730*/  LOP3.LUT P0, RZ, R8.reuse, 0x1, RZ, 0xc0, !PT ;  /* 0x0000000108ff7812 */ /* 0x040fe4000780c0ff */
[----:B------:R-:W-:-:S04]  /*0740*/  LOP3.LUT P2, RZ, R8, 0x2, RZ, 0xc0, !PT ;  /* 0x0000000208ff7812 */ /* 0x000fc8000784c0ff */
[----:B------:R-:W-:Y:S02]  /*0750*/  PLOP3.LUT P0, PT, P0, P1, P2, 0xe0, 0x0 ;  /* 0x000000000000781c */ /* 0x000fe40000703c20 */
[----:B------:R-:W-:Y:S02]  /*0760*/  LOP3.LUT P1, RZ, R2, 0x7fffff, RZ, 0xc0, !PT ;  /* 0x007fffff02ff7812 */ /* 0x000fe4000782c0ff */
[----:B------:R-:W-:-:S05]  /*0770*/  SEL R0, RZ, 0x1, !P0 ;  /* 0x00000001ff007807 */ /* 0x000fca0004000000 */
[----:B------:R-:W-:-:S05]  /*0780*/  IMAD.MOV R0, RZ, RZ, -R0 ;  /* 0x000000ffff007224 */ /* 0x000fca00078e0a00 */
[----:B------:R-:W-:Y:S01]  /*0790*/  ISETP.GE.AND P0, PT, R0, RZ, PT ;  /* 0x000000ff0000720c */ /* 0x000fe20003f06270 */
[----:B------:R-:W-:-:S05]  /*07a0*/  VIADD R0, R10, 0xffffff04 ;  /* 0xffffff040a007836 */ /* 0x000fca0000000000 */
[----:B------:R-:W-:-:S07]  /*07b0*/  SHF.R.U32.HI R5, RZ, R0, R5 ;  /* 0x00000000ff057219 */ /* 0x000fce0000011605 */
[----:B------:R-:W-:-:S05]  /*07c0*/  @!P0 IADD3 R5, PT, PT, R5, 0x1, RZ ;  /* 0x0000000105058810 */ /* 0x000fca0007ffe0ff */
[----:B------:R-:W-:-:S05]  /*07d0*/  @!P1 IMAD.SHL.U32 R5, R5, 0x2, RZ ;  /* 0x0000000205059824 */ /* 0x000fca00078e00ff */
[----:B------:R-:W-:Y:S01]  /*07e0*/  LOP3.LUT R5, R5, 0x80000000, R2, 0xf8, !PT ;  /* 0x8000000005057812 */ /* 0x000fe200078ef802 */
[----:B------:R-:W-:Y:S06]  /*07f0*/  BRA `(.L_x_9) ;  /* 0x0000000000047947 */ /* 0x000fec0003800000 */
.L_x_10:
[----:B------:R0:W1:Y:S02]  /*0800*/  MUFU.RCP R5, R2 ;  /* 0x0000000200057308 */ /* 0x0000640000001000 */
.L_x_9:
[----:B------:R-:W-:Y:S05]  /*0810*/  BSYNC.RECONVERGENT B1 ;  /* 0x0000000000017941 */ /* 0x000fea0003800200 */
.L_x_7:
[----:B------:R-:W-:Y:S02]  /*0820*/  HFMA2 R7, -RZ, RZ, 0, 0 ;  /* 0x00000000ff077431 */ /* 0x000fe400000001ff */
[----:B------:R-:W-:-:S04]  /*0830*/  IMAD.MOV.U32 R6, RZ, RZ, R9 ;  /* 0x000000ffff067224 */ /* 0x000fc800078e0009 */
[----:B01----:R-:W-:Y:S05]  /*0840*/  RET.REL.NODEC R6 `(default_function_kernel_1) ;  /* 0xfffffff406ec7950 */ /* 0x003fea0003c3ffff */
        .weak           $__internal_1_$__cuda_sm20_sqrt_rn_f32_slowpath
        .type           $__internal_1_$__cuda_sm20_sqrt_rn_f32_slowpath,@function
        .size           $__internal_1_$__cuda_sm20_sqrt_rn_f32_slowpath,(.L_x_14 - $__internal_1_$__cuda_sm20_sqrt_rn_f32_slowpath)
$__internal_1_$__cuda_sm20_sqrt_rn_f32_slowpath:
[----:B------:R-:W-:-:S13]  /*0850*/  LOP3.LUT P0, RZ, R0, 0x7fffffff, RZ, 0xc0, !PT ;  /* 0x7fffffff00ff7812 */ /* 0x000fda000780c0ff */
[----:B------:R-:W-:Y:S01]  /*0860*/  @!P0 IMAD.MOV.U32 R2, RZ, RZ, R0 ;  /* 0x000000ffff028224 */ /* 0x000fe200078e0000 */
[----:B------:R-:W-:Y:S06]  /*0870*/  @!P0 BRA `(.L_x_11) ;  /* 0x0000000000408947 */ /* 0x000fec0003800000 */
[----:B------:R-:W-:-:S13]  /*0880*/  FSETP.GEU.FTZ.AND P0, PT, R0, RZ, PT ;  /* 0x000000ff0000720b */ /* 0x000fda0003f1e000 */
[----:B------:R-:W-:Y:S01]  /*0890*/  @!P0 IMAD.MOV.U32 R2, RZ, RZ, 0x7fffffff ;  /* 0x7fffffffff028424 */ /* 0x000fe200078e00ff */
[----:B------:R-:W-:Y:S06]  /*08a0*/  @!P0 BRA `(.L_x_11) ;  /* 0x0000000000348947 */ /* 0x000fec0003800000 */
[----:B------:R-:W-:-:S13]  /*08b0*/  FSETP.GTU.FTZ.AND P0, PT, |R0|, +INF , PT ;  /* 0x7f8000000000780b */ /* 0x000fda0003f1c200 */
[----:B------:R-:W-:Y:S01]  /*08c0*/  @P0 FADD.FTZ R2, R0, 1 ;  /* 0x3f80000000020421 */ /* 0x000fe20000010000 */
[----:B------:R-:W-:Y:S06]  /*08d0*/  @P0 BRA `(.L_x_11) ;  /* 0x0000000000280947 */ /* 0x000fec0003800000 */
[----:B------:R-:W-:-:S13]  /*08e0*/  FSETP.NEU.FTZ.AND P0, PT, |R0|, +INF , PT ;  /* 0x7f8000000000780b */ /* 0x000fda0003f1d200 */
[----:B------:R-:W-:-:S04]  /*08f0*/  @P0 FFMA R5, R0, 1.84467440737095516160e+19, RZ ;  /* 0x5f80000000050823 */ /* 0x000fc800000000ff */
[----:B------:R-:W0:Y:S02]  /*0900*/  @P0 MUFU.RSQ R2, R5 ;  /* 0x0000000500020308 */ /* 0x000e240000001400 */
[----:B0-----:R-:W-:Y:S01]  /*0910*/  @P0 FMUL.FTZ R6, R5, R2 ;  /* 0x0000000205060220 */ /* 0x001fe20000410000 */
[----:B------:R-:W-:Y:S01]  /*0920*/  @P0 FMUL.FTZ R8, R2, 0.5 ;  /* 0x3f00000002080820 */ /* 0x000fe20000410000 */
[----:B------:R-:W-:Y:S02]  /*0930*/  @!P0 MOV R2, R0 ;  /* 0x0000000000028202 */ /* 0x000fe40000000f00 */
[----:B------:R-:W-:-:S04]  /*0940*/  @P0 FADD.FTZ R7, -R6, -RZ ;  /* 0x800000ff06070221 */ /* 0x000fc80000010100 */
[----:B------:R-:W-:-:S04]  /*0950*/  @P0 FFMA R7, R6, R7, R5 ;  /* 0x0000000706070223 */ /* 0x000fc80000000005 */
[----:B------:R-:W-:-:S04]  /*0960*/  @P0 FFMA R7, R7, R8, R6 ;  /* 0x0000000807070223 */ /* 0x000fc80000000006 */
[----:B------:R-:W-:-:S07]  /*0970*/  @P0 FMUL.FTZ R2, R7, 2.3283064365386962891e-10 ;  /* 0x2f80000007020820 */ /* 0x000fce0000410000 */
.L_x_11:
[----:B------:R-:W-:Y:S02]  /*0980*/  HFMA2 R7, -RZ, RZ, 0, 0 ;  /* 0x00000000ff077431 */ /* 0x000fe400000001ff */
[----:B------:R-:W-:-:S04]  /*0990*/  IMAD.MOV.U32 R6, RZ, RZ, R9 ;  /* 0x000000ffff067224 */ /* 0x000fc800078e0009 */
[----:B------:R-:W-:Y:S05]  /*09a0*/  RET.REL.NODEC R6 `(default_function_kernel_1) ;  /* 0xfffffff406947950 */ /* 0x000fea0003c3ffff */
.L_x_12:
        /* <DEDUP_REMOVED lines=13> */
.L_x_14:


//--------------------- .nv.shared.reserved.0     --------------------------
	.section	.nv.shared.reserved.0,"aw",@nobits
	.weak		__nv_reservedSMEM_offset_0_alias
	.size		__nv_reservedSMEM_offset_0_alias, 0, 64
	.other		__nv_reservedSMEM_offset_0_alias,@"STO_CUDA_RESERVED_SHARED STV_DEFAULT"
__nv_reservedSMEM_offset_0_alias:
	.zero		0
	.zero		64


//--------------------- .nv.constant0.default_function_kernel --------------------------
	.section	.nv.constant0.default_function_kernel,"a",@progbits
	.sectionflags	@""
	.align	4
.nv.constant0.default_function_kernel:
	.zero		912


//--------------------- .nv.constant0.default_function_kernel_1 --------------------------
	.section	.nv.constant0.default_function_kernel_1,"a",@progbits
	.sectionflags	@""
	.align	4
.nv.constant0.default_function_kernel_1:
	.zero		928


//--------------------- SYMBOLS --------------------------

	.type		.nv.reservedSmem.offset0,@object
	.size		.nv.reservedSmem.offset0,0x4
